	.headerflags	@"EF_CUDA_TEXMODE_UNIFIED EF_CUDA_64BIT_ADDRESS EF_CUDA_ACCELERATORS EF_CUDA_SM90 EF_CUDA_VIRTUAL_SM(EF_CUDA_SM90)"
	.elftype	@"ET_EXEC"


//--------------------- .nv.info                  --------------------------
	.section	.nv.info,"",@"SHT_CUDA_INFO"
	.align	4


	//----- nvinfo : EIATTR_REGCOUNT
	.align		4
        /*0000*/ 	.byte	0x04, 0x2f
        /*0002*/ 	.short	(.L_1 - .L_0)
	.align		4
.L_0:
        /*0004*/ 	.word	index@(triton_poi_fused_div_20)
        /*0008*/ 	.word	0x00000012


	//----- nvinfo : EIATTR_MIN_STACK_SIZE
	.align		4
.L_1:
        /*000c*/ 	.byte	0x04, 0x12
        /*000e*/ 	.short	(.L_3 - .L_2)
	.align		4
.L_2:
        /*0010*/ 	.word	index@(triton_poi_fused_div_20)
        /*0014*/ 	.word	0x00000000


	//----- nvinfo : EIATTR_FRAME_SIZE
	.align		4
.L_3:
        /*0018*/ 	.byte	0x04, 0x11
        /*001a*/ 	.short	(.L_5 - .L_4)
	.align		4
.L_4:
        /*001c*/ 	.word	index@(triton_poi_fused_div_20)
        /*0020*/ 	.word	0x00000000


	//----- nvinfo : EIATTR_MIN_STACK_SIZE
	.align		4
.L_5:
        /*0024*/ 	.byte	0x04, 0x12
        /*0026*/ 	.short	(.L_7 - .L_6)
	.align		4
.L_6:
        /*0028*/ 	.word	index@(triton_poi_fused_div_20)
        /*002c*/ 	.word	0x00000000
.L_7:


//--------------------- .nv.info.triton_poi_fused_div_20 --------------------------
	.section	.nv.info.triton_poi_fused_div_20,"",@"SHT_CUDA_INFO"
	.sectionflags	@""
	.align	4


	//----- nvinfo : EIATTR_CUDA_API_VERSION
	.align		4
        /*0000*/ 	.byte	0x04, 0x37
        /*0002*/ 	.short	(.L_9 - .L_8)
.L_8:
        /*0004*/ 	.word	0x0000007c


	//----- nvinfo : EIATTR_KPARAM_INFO
	.align		4
.L_9:
        /*0008*/ 	.byte	0x04, 0x17
        /*000a*/ 	.short	(.L_11 - .L_10)
.L_10:
        /*000c*/ 	.word	0x00000000
        /*0010*/ 	.short	0x0003
        /*0012*/ 	.short	0x0018
        /*0014*/ 	.byte	0x00, 0xf0, 0x11, 0x00


	//----- nvinfo : EIATTR_KPARAM_INFO
	.align		4
.L_11:
        /*0018*/ 	.byte	0x04, 0x17
        /*001a*/ 	.short	(.L_13 - .L_12)
.L_12:
        /*001c*/ 	.word	0x00000000
        /*0020*/ 	.short	0x0002
        /*0022*/ 	.short	0x0010
        /*0024*/ 	.byte	0x00, 0xf4, 0x21, 0x00


	//----- nvinfo : EIATTR_KPARAM_INFO
	.align		4
.L_13:
        /*0028*/ 	.byte	0x04, 0x17
        /*002a*/ 	.short	(.L_15 - .L_14)
.L_14:
        /*002c*/ 	.word	0x00000000
        /*0030*/ 	.short	0x0001
        /*0032*/ 	.short	0x0008
        /*0034*/ 	.byte	0x00, 0xf4, 0x21, 0x00


	//----- nvinfo : EIATTR_KPARAM_INFO
	.align		4
.L_15:
        /*0038*/ 	.byte	0x04, 0x17
        /*003a*/ 	.short	(.L_17 - .L_16)
.L_16:
        /*003c*/ 	.word	0x00000000
        /*0040*/ 	.short	0x0000
        /*0042*/ 	.short	0x0000
        /*0044*/ 	.byte	0x00, 0xf4, 0x21, 0x00


	//----- nvinfo : EIATTR_SPARSE_MMA_MASK
	.align		4
.L_17:
        /*0048*/ 	.byte	0x03, 0x50
        /*004a*/ 	.short	0x0000


	//----- nvinfo : EIATTR_MAXREG_COUNT
	.align		4
        /*004c*/ 	.byte	0x03, 0x1b
        /*004e*/ 	.short	0x00ff


	//----- nvinfo : EIATTR_EXIT_INSTR_OFFSETS
	.align		4
        /*0050*/ 	.byte	0x04, 0x1c
        /*0052*/ 	.short	(.L_19 - .L_18)


	//   ....[0]....
.L_18:
        /*0054*/ 	.word	0x00000200


	//----- nvinfo : EIATTR_REQNTID
	.align		4
.L_19:
        /*0058*/ 	.byte	0x04, 0x10
        /*005a*/ 	.short	(.L_21 - .L_20)
.L_20:
        /*005c*/ 	.word	0x00000080
        /*0060*/ 	.word	0x00000001
        /*0064*/ 	.word	0x00000001


	//----- nvinfo : EIATTR_CBANK_PARAM_SIZE
	.align		4
.L_21:
        /*0068*/ 	.byte	0x03, 0x19
        /*006a*/ 	.short	0x001c


	//----- nvinfo : EIATTR_PARAM_CBANK
	.align		4
        /*006c*/ 	.byte	0x04, 0x0a
        /*006e*/ 	.short	(.L_23 - .L_22)
	.align		4
.L_22:
        /*0070*/ 	.word	index@(.nv.constant0.triton_poi_fused_div_20)
        /*0074*/ 	.short	0x0210
        /*0076*/ 	.short	0x001c


	//----- nvinfo : EIATTR_SW_WAR
	.align		4
.L_23:
        /*0078*/ 	.byte	0x04, 0x36
        /*007a*/ 	.short	(.L_25 - .L_24)
.L_24:
        /*007c*/ 	.word	0x00000008
.L_25:


//--------------------- .nv.callgraph             --------------------------
	.section	.nv.callgraph,"",@"SHT_CUDA_CALLGRAPH"
	.align	4
	.sectionentsize	8
	.align		4
        /*0000*/ 	.word	0x00000000
	.align		4
        /*0004*/ 	.word	0xffffffff
	.align		4
        /*0008*/ 	.word	0x00000000
	.align		4
        /*000c*/ 	.word	0xfffffffe
	.align		4
        /*0010*/ 	.word	0x00000000
	.align		4
        /*0014*/ 	.word	0xfffffffd
	.align		4
        /*0018*/ 	.word	0x00000000
	.align		4
        /*001c*/ 	.word	0xfffffffc


//--------------------- .text.triton_poi_fused_div_20 --------------------------
	.section	.text.triton_poi_fused_div_20,"ax",@progbits
	.align	128
        .global         triton_poi_fused_div_20
        .type           triton_poi_fused_div_20,@function
        .size           triton_poi_fused_div_20,(.L_x_1 - triton_poi_fused_div_20)
        .other          triton_poi_fused_div_20,@"STO_CUDA_ENTRY STV_DEFAULT"
triton_poi_fused_div_20:
.text.triton_poi_fused_div_20:
[----:B------:R-:W-:Y:S08]  /*0000*/  LDC R1, c[0x0][0x28] ;  /* 0x00000a00ff017b82 */ /* 0x000ff00000000800 */
[----:B------:R-:W1:Y:S01]  /*0010*/  LDC.64 R4, c[0x0][0x218] ;  /* 0x00008600ff047b82 */ /* 0x000e620000000a00 */
[----:B------:R-:W2:Y:S01]  /*0020*/  S2R R0, SR_TID.X ;  /* 0x0000000000007919 */ /* 0x000ea20000002100 */
[----:B------:R-:W-:Y:S01]  /*0030*/  ULDC.64 UR4, c[0x0][0x208] ;  /* 0x0000820000047ab9 */ /* 0x000fe20000000a00 */
[----:B------:R-:W3:Y:S05]  /*0040*/  S2R R9, SR_CTAID.X ;  /* 0x0000000000097919 */ /* 0x000eea0000002500 */
[----:B------:R-:W4:Y:S08]  /*0050*/  LDC.64 R2, c[0x0][0x210] ;  /* 0x00008400ff027b82 */ /* 0x000f300000000a00 */
[----:B------:R-:W5:Y:S01]  /*0060*/  LDC.64 R6, c[0x0][0x220] ;  /* 0x00008800ff067b82 */ /* 0x000f620000000a00 */
[----:B-1----:R-:W5:Y:S01]  /*0070*/  LDG.E R8, desc[UR4][R4.64] ;  /* 0x0000000404087981 */ /* 0x002f62000c1e1900 */
[----:B--2---:R-:W-:-:S04]  /*0080*/  SHF.L.U32 R0, R0, 0x2, RZ ;  /* 0x0000000200007819 */ /* 0x004fc800000006ff */
[----:B------:R-:W-:-:S04]  /*0090*/  LOP3.LUT R0, R0, 0x1fc, RZ, 0xc0, !PT ;  /* 0x000001fc00007812 */ /* 0x000fc800078ec0ff */
[----:B---3--:R-:W-:-:S05]  /*00a0*/  LEA R9, R9, R0, 0x9 ;  /* 0x0000000009097211 */ /* 0x008fca00078e48ff */
[----:B----4-:R-:W-:-:S05]  /*00b0*/  IMAD.WIDE R2, R9, 0x4, R2 ;  /* 0x0000000409027825 */ /* 0x010fca00078e0202 */
[----:B------:R5:W2:Y:S02]  /*00c0*/  LDG.E.128 R12, desc[UR4][R2.64] ;  /* 0x00000004020c7981 */ /* 0x000aa4000c1e1d00 */
[----:B-----5:R-:W-:Y:S01]  /*00d0*/  IMAD.WIDE R2, R9, 0x4, R6 ;  /* 0x0000000409027825 */ /* 0x020fe200078e0206 */
[C---:B------:R-:W-:Y:S02]  /*00e0*/  FSETP.GT.AND P0, PT, |R8|.reuse, 8.50705917302346158658e+37, PT ;  /* 0x7e8000000800780b */ /* 0x040fe40003f04200 */
[----:B------:R-:W-:-:S11]  /*00f0*/  FSETP.GEU.AND P1, PT, |R8|, 1.175494350822287508e-38, PT ;  /* 0x008000000800780b */ /* 0x000fd60003f2e200 */
[----:B------:R-:W-:-:S04]  /*0100*/  @P0 FMUL R8, R8, 0.25 ;  /* 0x3e80000008080820 */ /* 0x000fc80000400000 */
[----:B------:R-:W-:-:S06]  /*0110*/  @!P1 FMUL R8, R8, 16777216 ;  /* 0x4b80000008089820 */ /* 0x000fcc0000400000 */
[----:B------:R-:W1:Y:S01]  /*0120*/  MUFU.RCP R8, R8 ;  /* 0x0000000800087308 */ /* 0x000e620000001000 */
[----:B--2---:R-:W-:Y:S01]  /*0130*/  @P0 FMUL R12, R12, 0.25 ;  /* 0x3e8000000c0c0820 */ /* 0x004fe20000400000 */
[----:B------:R-:W-:Y:S01]  /*0140*/  @P0 FMUL R13, R13, 0.25 ;  /* 0x3e8000000d0d0820 */ /* 0x000fe20000400000 */
[----:B------:R-:W-:Y:S01]  /*0150*/  @P0 FMUL R14, R14, 0.25 ;  /* 0x3e8000000e0e0820 */ /* 0x000fe20000400000 */
[----:B------:R-:W-:Y:S01]  /*0160*/  @P0 FMUL R15, R15, 0.25 ;  /* 0x3e8000000f0f0820 */ /* 0x000fe20000400000 */
[----:B------:R-:W-:Y:S01]  /*0170*/  @!P1 FMUL R12, R12, 16777216 ;  /* 0x4b8000000c0c9820 */ /* 0x000fe20000400000 */
[----:B------:R-:W-:Y:S01]  /*0180*/  @!P1 FMUL R13, R13, 16777216 ;  /* 0x4b8000000d0d9820 */ /* 0x000fe20000400000 */
[----:B------:R-:W-:Y:S01]  /*0190*/  @!P1 FMUL R14, R14, 16777216 ;  /* 0x4b8000000e0e9820 */ /* 0x000fe20000400000 */
[----:B------:R-:W-:Y:S01]  /*01a0*/  @!P1 FMUL R15, R15, 16777216 ;  /* 0x4b8000000f0f9820 */ /* 0x000fe20000400000 */
[C---:B-1----:R-:W-:Y:S01]  /*01b0*/  FMUL R12, R8.reuse, R12 ;  /* 0x0000000c080c7220 */ /* 0x042fe20000400000 */
[C---:B------:R-:W-:Y:S01]  /*01c0*/  FMUL R13, R8.reuse, R13 ;  /* 0x0000000d080d7220 */ /* 0x040fe20000400000 */
[C---:B------:R-:W-:Y:S01]  /*01d0*/  FMUL R14, R8.reuse, R14 ;  /* 0x0000000e080e7220 */ /* 0x040fe20000400000 */
[----:B------:R-:W-:-:S05]  /*01e0*/  FMUL R15, R8, R15 ;  /* 0x0000000f080f7220 */ /* 0x000fca0000400000 */
[----:B------:R-:W-:Y:S01]  /*01f0*/  STG.E.128 desc[UR4][R2.64], R12 ;  /* 0x0000000c02007986 */ /* 0x000fe2000c101d04 */
[----:B------:R-:W-:Y:S05]  /*0200*/  EXIT ;  /* 0x000000000000794d */ /* 0x000fea0003800000 */
.L_x_0:
[----:B------:R-:W-:-:S00]  /*0210*/  BRA `(.L_x_0) ;  /* 0xfffffffc00fc7947 */ /* 0x000fc0000383ffff */
[----:B------:R-:W-:-:S00]  /*0220*/  NOP ;  /* 0x0000000000007918 */ /* 0x000fc00000000000 */
        /* <DEDUP_REMOVED lines=13> */
.L_x_1:


//--------------------- .nv.constant0.triton_poi_fused_div_20 --------------------------
	.section	.nv.constant0.triton_poi_fused_div_20,"a",@progbits
	.sectionflags	@""
	.align	4
.nv.constant0.triton_poi_fused_div_20:
	.zero		556
